	.headerflags	@"EF_CUDA_TEXMODE_UNIFIED EF_CUDA_64BIT_ADDRESS EF_CUDA_SM86 EF_CUDA_VIRTUAL_SM(EF_CUDA_SM86)"
	.elftype	@"ET_EXEC"


//--------------------- .nv.info                  --------------------------
	.section	.nv.info,"",@"SHT_CUDA_INFO"
	.align	4


	//----- nvinfo : EIATTR_REGCOUNT
	.align		4
        /*0000*/ 	.byte	0x04, 0x2f
        /*0002*/ 	.short	(.L_1 - .L_0)
	.align		4
.L_0:
        /*0004*/ 	.word	index@(triton_poi_fused__to_copy_17)
        /*0008*/ 	.word	0x0000002a


	//----- nvinfo : EIATTR_MIN_STACK_SIZE
	.align		4
.L_1:
        /*000c*/ 	.byte	0x04, 0x12
        /*000e*/ 	.short	(.L_3 - .L_2)
	.align		4
.L_2:
        /*0010*/ 	.word	index@(triton_poi_fused__to_copy_17)
        /*0014*/ 	.word	0x00000000


	//----- nvinfo : EIATTR_FRAME_SIZE
	.align		4
.L_3:
        /*0018*/ 	.byte	0x04, 0x11
        /*001a*/ 	.short	(.L_5 - .L_4)
	.align		4
.L_4:
        /*001c*/ 	.word	index@(triton_poi_fused__to_copy_17)
        /*0020*/ 	.word	0x00000000


	//----- nvinfo : EIATTR_MIN_STACK_SIZE
	.align		4
.L_5:
        /*0024*/ 	.byte	0x04, 0x12
        /*0026*/ 	.short	(.L_7 - .L_6)
	.align		4
.L_6:
        /*0028*/ 	.word	index@(triton_poi_fused__to_copy_17)
        /*002c*/ 	.word	0x00000000
.L_7:


//--------------------- .nv.info.triton_poi_fused__to_copy_17 --------------------------
	.section	.nv.info.triton_poi_fused__to_copy_17,"",@"SHT_CUDA_INFO"
	.sectionflags	@""
	.align	4


	//----- nvinfo : EIATTR_CUDA_API_VERSION
	.align		4
        /*0000*/ 	.byte	0x04, 0x37
        /*0002*/ 	.short	(.L_9 - .L_8)
.L_8:
        /*0004*/ 	.word	0x0000007c


	//----- nvinfo : EIATTR_SW2861232_WAR
	.align		4
.L_9:
        /*0008*/ 	.byte	0x01, 0x35
	.zero		2


	//----- nvinfo : EIATTR_PARAM_CBANK
	.align		4
        /*000c*/ 	.byte	0x04, 0x0a
        /*000e*/ 	.short	(.L_11 - .L_10)
	.align		4
.L_10:
        /*0010*/ 	.word	index@(.nv.constant0.triton_poi_fused__to_copy_17)
        /*0014*/ 	.short	0x0160
        /*0016*/ 	.short	0x0038


	//----- nvinfo : EIATTR_CBANK_PARAM_SIZE
	.align		4
.L_11:
        /*0018*/ 	.byte	0x03, 0x19
        /*001a*/ 	.short	0x0038


	//----- nvinfo : EIATTR_KPARAM_INFO
	.align		4
        /*001c*/ 	.byte	0x04, 0x17
        /*001e*/ 	.short	(.L_13 - .L_12)
.L_12:
        /*0020*/ 	.word	0x00000000
        /*0024*/ 	.short	0x0006
        /*0026*/ 	.short	0x0030
        /*0028*/ 	.byte	0x00, 0xf4, 0x21, 0x00


	//----- nvinfo : EIATTR_KPARAM_INFO
	.align		4
.L_13:
        /*002c*/ 	.byte	0x04, 0x17
        /*002e*/ 	.short	(.L_15 - .L_14)
.L_14:
        /*0030*/ 	.word	0x00000000
        /*0034*/ 	.short	0x0005
        /*0036*/ 	.short	0x0028
        /*0038*/ 	.byte	0x00, 0xf0, 0x11, 0x00


	//----- nvinfo : EIATTR_KPARAM_INFO
	.align		4
.L_15:
        /*003c*/ 	.byte	0x04, 0x17
        /*003e*/ 	.short	(.L_17 - .L_16)
.L_16:
        /*0040*/ 	.word	0x00000000
        /*0044*/ 	.short	0x0004
        /*0046*/ 	.short	0x0020
        /*0048*/ 	.byte	0x00, 0xf4, 0x21, 0x00


	//----- nvinfo : EIATTR_KPARAM_INFO
	.align		4
.L_17:
        /*004c*/ 	.byte	0x04, 0x17
        /*004e*/ 	.short	(.L_19 - .L_18)
.L_18:
        /*0050*/ 	.word	0x00000000
        /*0054*/ 	.short	0x0003
        /*0056*/ 	.short	0x0018
        /*0058*/ 	.byte	0x00, 0xf4, 0x21, 0x00


	//----- nvinfo : EIATTR_KPARAM_INFO
	.align		4
.L_19:
        /*005c*/ 	.byte	0x04, 0x17
        /*005e*/ 	.short	(.L_21 - .L_20)
.L_20:
        /*0060*/ 	.word	0x00000000
        /*0064*/ 	.short	0x0002
        /*0066*/ 	.short	0x0010
        /*0068*/ 	.byte	0x00, 0xf4, 0x21, 0x00


	//----- nvinfo : EIATTR_KPARAM_INFO
	.align		4
.L_21:
        /*006c*/ 	.byte	0x04, 0x17
        /*006e*/ 	.short	(.L_23 - .L_22)
.L_22:
        /*0070*/ 	.word	0x00000000
        /*0074*/ 	.short	0x0001
        /*0076*/ 	.short	0x0008
        /*0078*/ 	.byte	0x00, 0xf4, 0x21, 0x00


	//----- nvinfo : EIATTR_KPARAM_INFO
	.align		4
.L_23:
        /*007c*/ 	.byte	0x04, 0x17
        /*007e*/ 	.short	(.L_25 - .L_24)
.L_24:
        /*0080*/ 	.word	0x00000000
        /*0084*/ 	.short	0x0000
        /*0086*/ 	.short	0x0000
        /*0088*/ 	.byte	0x00, 0xf4, 0x21, 0x00


	//----- nvinfo : EIATTR_MAXREG_COUNT
	.align		4
.L_25:
        /*008c*/ 	.byte	0x03, 0x1b
        /*008e*/ 	.short	0x00ff


	//----- nvinfo : EIATTR_EXIT_INSTR_OFFSETS
	.align		4
        /*0090*/ 	.byte	0x04, 0x1c
        /*0092*/ 	.short	(.L_27 - .L_26)


	//   ....[0]....
.L_26:
        /*0094*/ 	.word	0x00001270


	//----- nvinfo : EIATTR_REQNTID
	.align		4
.L_27:
        /*0098*/ 	.byte	0x04, 0x10
        /*009a*/ 	.short	(.L_29 - .L_28)
.L_28:
        /*009c*/ 	.word	0x00000080
        /*00a0*/ 	.word	0x00000001
        /*00a4*/ 	.word	0x00000001
.L_29:


//--------------------- .nv.callgraph             --------------------------
	.section	.nv.callgraph,"",@"SHT_CUDA_CALLGRAPH"
	.align	4
	.sectionentsize	8
	.align		4
        /*0000*/ 	.word	0x00000000
	.align		4
        /*0004*/ 	.word	0xffffffff
	.align		4
        /*0008*/ 	.word	0x00000000
	.align		4
        /*000c*/ 	.word	0xfffffffe
	.align		4
        /*0010*/ 	.word	0x00000000
	.align		4
        /*0014*/ 	.word	0xfffffffd
	.align		4
        /*0018*/ 	.word	0x00000000
	.align		4
        /*001c*/ 	.word	0xfffffffc


//--------------------- .nv.rel.action            --------------------------
	.section	.nv.rel.action,"",@"SHT_CUDA_RELOCINFO"
	.align	8
	.sectionentsize	8
        /*0000*/ 	.byte	0x73, 0x00, 0x00, 0x00, 0x00, 0x00, 0x00, 0x00, 0x00, 0x00, 0x00, 0x11, 0x25, 0x00, 0x05, 0x36


//--------------------- .nv.constant0.triton_poi_fused__to_copy_17 --------------------------
	.section	.nv.constant0.triton_poi_fused__to_copy_17,"a",@progbits
	.sectionflags	@""
	.align	4
.nv.constant0.triton_poi_fused__to_copy_17:
	.zero		408


//--------------------- .text.triton_poi_fused__to_copy_17 --------------------------
	.section	.text.triton_poi_fused__to_copy_17,"ax",@progbits
	.sectioninfo	@"SHI_REGISTERS=42"
	.align	128
        .global         triton_poi_fused__to_copy_17
        .type           triton_poi_fused__to_copy_17,@function
        .size           triton_poi_fused__to_copy_17,(.L_x_1 - triton_poi_fused__to_copy_17)
        .other          triton_poi_fused__to_copy_17,@"STO_CUDA_ENTRY STV_DEFAULT"
triton_poi_fused__to_copy_17:
.text.triton_poi_fused__to_copy_17:
[----:B------:R-:W-:Y:S02]  /*0000*/  MOV R1, c[0x0][0x28] ;  /* 0x00000a0000017a02 */ /* 0x000fe40000000f00 */
[----:B------:R-:W0:Y:S01]  /*0010*/  S2R R3, SR_TID.X ;  /* 0x0000000000037919 */ /* 0x000e220000002100 */
[----:B------:R-:W-:Y:S01]  /*0020*/  MOV R4, 0x4 ;  /* 0x0000000400047802 */ /* 0x000fe20000000f00 */
[----:B------:R-:W-:Y:S01]  /*0030*/  ULDC.64 UR4, c[0x0][0x118] ;  /* 0x0000460000047ab9 */ /* 0x000fe20000000a00 */
[----:B------:R-:W-:Y:S01]  /*0040*/  MOV R33, 0x4 ;  /* 0x0000000400217802 */ /* 0x000fe20000000f00 */
[----:B------:R-:W1:Y:S01]  /*0050*/  S2R R17, SR_CTAID.X ;  /* 0x0000000000117919 */ /* 0x000e620000002500 */
[----:B0-----:R-:W-:Y:S01]  /*0060*/  IMAD.SHL.U32 R3, R3, 0x8, RZ ;  /* 0x0000000803037824 */ /* 0x001fe200078e00ff */
[----:B-1----:R-:W-:-:S04]  /*0070*/  SHF.R.S32.HI R5, RZ, 0x15, R17 ;  /* 0x00000015ff057819 */ /* 0x002fc80000011411 */
[----:B------:R-:W-:Y:S02]  /*0080*/  LOP3.LUT R16, R3, 0x3f8, RZ, 0xc0, !PT ;  /* 0x000003f803107812 */ /* 0x000fe400078ec0ff */
[----:B------:R-:W-:Y:S02]  /*0090*/  SGXT R5, R5, 0x1 ;  /* 0x000000010505781a */ /* 0x000fe40000000200 */
[----:B------:R-:W-:Y:S01]  /*00a0*/  LEA R17, R17, R16, 0xa ;  /* 0x0000001011117211 */ /* 0x000fe200078e50ff */
[----:B------:R-:W-:-:S03]  /*00b0*/  IMAD.MOV.U32 R16, RZ, RZ, RZ ;  /* 0x000000ffff107224 */ /* 0x000fc600078e00ff */
[----:B------:R-:W-:Y:S01]  /*00c0*/  LEA.HI R10, R5, R17, RZ, 0x6 ;  /* 0x00000011050a7211 */ /* 0x000fe200078f30ff */
[----:B------:R-:W-:-:S03]  /*00d0*/  IMAD.HI R2, R17, 0x78787879, RZ ;  /* 0x7878787911027827 */ /* 0x000fc600078e02ff */
[----:B------:R-:W-:Y:S01]  /*00e0*/  LOP3.LUT R10, R10, 0xffffffc0, RZ, 0xc0, !PT ;  /* 0xffffffc00a0a7812 */ /* 0x000fe200078ec0ff */
[----:B------:R-:W-:Y:S01]  /*00f0*/  IMAD.HI R0, R17, -0x5f5f5f5f, R16 ;  /* 0xa0a0a0a111007827 */ /* 0x000fe200078e0210 */
[----:B------:R-:W-:Y:S02]  /*0100*/  SHF.R.U32.HI R7, RZ, 0x1f, R2 ;  /* 0x0000001fff077819 */ /* 0x000fe40000011602 */
[----:B------:R-:W-:Y:S02]  /*0110*/  IADD3 R3, R3, -R10, RZ ;  /* 0x8000000a03037210 */ /* 0x000fe40007ffe0ff */
[----:B------:R-:W-:Y:S02]  /*0120*/  LEA.HI.SX32 R9, R2, R7, 0xf ;  /* 0x0000000702097211 */ /* 0x000fe400078f7aff */
[----:B------:R-:W-:Y:S02]  /*0130*/  SHF.R.U32.HI R7, RZ, 0x1f, R0 ;  /* 0x0000001fff077819 */ /* 0x000fe40000011600 */
[----:B------:R-:W-:Y:S01]  /*0140*/  LOP3.LUT R35, R10, 0x1, RZ, 0xfc, !PT ;  /* 0x000000010a237812 */ /* 0x000fe200078efcff */
[----:B------:R-:W-:Y:S01]  /*0150*/  IMAD R9, R9, -0x44000, R17 ;  /* 0xfffbc00009097824 */ /* 0x000fe200078e0211 */
[----:B------:R-:W-:-:S02]  /*0160*/  LEA.HI.SX32 R7, R0, R7, 0xb ;  /* 0x0000000700077211 */ /* 0x000fc400078f5aff */
[----:B------:R-:W-:Y:S01]  /*0170*/  PRMT R0, R3, 0x8880, RZ ;  /* 0x0000888003007816 */ /* 0x000fe200000000ff */
[----:B------:R-:W-:Y:S02]  /*0180*/  IMAD.SHL.U32 R9, R9, 0x2, RZ ;  /* 0x0000000209097824 */ /* 0x000fe400078e00ff */
[----:B------:R-:W-:Y:S01]  /*0190*/  IMAD R32, R7, 0x88000, RZ ;  /* 0x0008800007207824 */ /* 0x000fe200078e02ff */
[----:B------:R-:W-:Y:S02]  /*01a0*/  SHF.R.S32.HI R0, RZ, 0x1, R0 ;  /* 0x00000001ff007819 */ /* 0x000fe40000011400 */
[----:B------:R-:W-:Y:S02]  /*01b0*/  SHF.R.S32.HI R3, RZ, 0x1f, R9 ;  /* 0x0000001fff037819 */ /* 0x000fe40000011409 */
[----:B------:R-:W-:Y:S02]  /*01c0*/  IADD3 R2, P0, R9, R32, RZ ;  /* 0x0000002009027210 */ /* 0x000fe40007f1e0ff */
[----:B------:R-:W-:-:S02]  /*01d0*/  PRMT R20, R0, 0x9910, RZ ;  /* 0x0000991000147816 */ /* 0x000fc400000000ff */
[----:B------:R-:W-:Y:S02]  /*01e0*/  LEA.HI.X.SX32 R3, R32, R3, 0x1, P0 ;  /* 0x0000000320037211 */ /* 0x000fe400000f0eff */
[----:B------:R-:W-:Y:S01]  /*01f0*/  LEA R24, P0, R2, c[0x0][0x160], 0x2 ;  /* 0x0000580002187a11 */ /* 0x000fe200078010ff */
[C---:B------:R-:W-:Y:S01]  /*0200*/  IMAD R15, R20.reuse, 0x2, R35 ;  /* 0x00000002140f7824 */ /* 0x040fe200078e0223 */
[----:B------:R-:W-:Y:S02]  /*0210*/  LEA R20, R20, R10, 0x1 ;  /* 0x0000000a14147211 */ /* 0x000fe400078e08ff */
[----:B------:R-:W-:Y:S01]  /*0220*/  LEA.HI.X R25, R2, c[0x0][0x164], R3, 0x2, P0 ;  /* 0x0000590002197a11 */ /* 0x000fe200000f1403 */
[----:B------:R-:W-:-:S04]  /*0230*/  IMAD.WIDE R12, R15, R4, c[0x0][0x168] ;  /* 0x00005a000f0c7625 */ /* 0x000fc800078e0204 */
[----:B------:R-:W-:Y:S01]  /*0240*/  IMAD.IADD R2, R9, 0x1, R32 ;  /* 0x0000000109027824 */ /* 0x000fe200078e0220 */
[----:B------:R0:W2:Y:S01]  /*0250*/  LDG.E.EL R18, [R24.64+0x4] ;  /* 0x0000040418127981 */ /* 0x0000a2000c2e1900 */
[----:B------:R-:W-:-:S03]  /*0260*/  IMAD.WIDE R14, R15, R4, c[0x0][0x170] ;  /* 0x00005c000f0e7625 */ /* 0x000fc600078e0204 */
[----:B------:R1:W2:Y:S01]  /*0270*/  LDG.E.EL R19, [R12.64] ;  /* 0x000000040c137981 */ /* 0x0002a2000c2e1900 */
[----:B------:R-:W-:-:S03]  /*0280*/  IMAD.WIDE R8, R20, R33, c[0x0][0x168] ;  /* 0x00005a0014087625 */ /* 0x000fc600078e0221 */
[----:B------:R3:W4:Y:S01]  /*0290*/  LDG.E.EL R23, [R14.64] ;  /* 0x000000040e177981 */ /* 0x000722000c2e1900 */
[----:B------:R-:W-:-:S03]  /*02a0*/  IMAD.WIDE R2, R2, R33, c[0x0][0x160] ;  /* 0x0000580002027625 */ /* 0x000fc600078e0221 */
[----:B------:R5:W4:Y:S01]  /*02b0*/  LDG.E.EL R8, [R8.64] ;  /* 0x0000000408087981 */ /* 0x000b22000c2e1900 */
[----:B------:R-:W-:-:S03]  /*02c0*/  IMAD.WIDE R20, R20, R4, c[0x0][0x170] ;  /* 0x00005c0014147625 */ /* 0x000fc600078e0204 */
[----:B------:R0:W4:Y:S04]  /*02d0*/  LDG.E.EL R7, [R2.64] ;  /* 0x0000000402077981 */ /* 0x000128000c2e1900 */
[----:B------:R1:W4:Y:S01]  /*02e0*/  LDG.E.EL R11, [R20.64] ;  /* 0x00000004140b7981 */ /* 0x000322000c2e1900 */
[C---:B------:R-:W-:Y:S02]  /*02f0*/  IADD3 R6, R17.reuse, 0x2, RZ ;  /* 0x0000000211067810 */ /* 0x040fe40007ffe0ff */
[C---:B------:R-:W-:Y:S02]  /*0300*/  IADD3 R16, R17.reuse, 0x3, RZ ;  /* 0x0000000311107810 */ /* 0x040fe40007ffe0ff */
[C---:B---3--:R-:W-:Y:S01]  /*0310*/  IADD3 R14, R17.reuse, 0x4, RZ ;  /* 0x00000004110e7810 */ /* 0x048fe20007ffe0ff */
[----:B------:R-:W-:Y:S01]  /*0320*/  IMAD.HI R15, R6, 0x78787879, RZ ;  /* 0x78787879060f7827 */ /* 0x000fe200078e02ff */
[----:B0-----:R-:W-:-:S03]  /*0330*/  IADD3 R2, R17, 0x5, RZ ;  /* 0x0000000511027810 */ /* 0x001fc60007ffe0ff */
[----:B------:R-:W-:Y:S01]  /*0340*/  IMAD.HI R3, R16, 0x78787879, RZ ;  /* 0x7878787910037827 */ /* 0x000fe200078e02ff */
[C---:B------:R-:W-:Y:S02]  /*0350*/  IADD3 R0, R17.reuse, 0x1, RZ ;  /* 0x0000000111007810 */ /* 0x040fe40007ffe0ff */
[----:B-1----:R-:W-:Y:S01]  /*0360*/  SHF.R.U32.HI R12, RZ, 0x1f, R15 ;  /* 0x0000001fff0c7819 */ /* 0x002fe2000001160f */
[----:B-----5:R-:W-:Y:S01]  /*0370*/  IMAD.HI R9, R14, 0x78787879, RZ ;  /* 0x787878790e097827 */ /* 0x020fe200078e02ff */
[----:B------:R-:W-:Y:S02]  /*0380*/  IADD3 R28, R17, 0x6, RZ ;  /* 0x00000006111c7810 */ /* 0x000fe40007ffe0ff */
[----:B------:R-:W-:Y:S01]  /*0390*/  SHF.R.U32.HI R20, RZ, 0x1f, R3 ;  /* 0x0000001fff147819 */ /* 0x000fe20000011603 */
[----:B------:R-:W-:Y:S01]  /*03a0*/  IMAD.HI R27, R2, 0x78787879, RZ ;  /* 0x78787879021b7827 */ /* 0x000fe200078e02ff */
[----:B------:R-:W-:Y:S02]  /*03b0*/  LEA.HI.SX32 R15, R15, R12, 0xf ;  /* 0x0000000c0f0f7211 */ /* 0x000fe400078f7aff */
[----:B------:R-:W-:Y:S01]  /*03c0*/  SHF.R.U32.HI R12, RZ, 0x1f, R9 ;  /* 0x0000001fff0c7819 */ /* 0x000fe20000011609 */
[----:B------:R-:W-:Y:S01]  /*03d0*/  IMAD.HI R22, R0, 0x78787879, RZ ;  /* 0x7878787900167827 */ /* 0x000fe200078e02ff */
[----:B------:R-:W-:-:S02]  /*03e0*/  LEA.HI.SX32 R3, R3, R20, 0xf ;  /* 0x0000001403037211 */ /* 0x000fc400078f7aff */
[----:B------:R-:W-:Y:S01]  /*03f0*/  SHF.R.U32.HI R20, RZ, 0x1f, R27 ;  /* 0x0000001fff147819 */ /* 0x000fe2000001161b */
[----:B------:R-:W-:Y:S01]  /*0400*/  IMAD.HI R25, R28, 0x78787879, RZ ;  /* 0x787878791c197827 */ /* 0x000fe200078e02ff */
[----:B------:R-:W-:Y:S02]  /*0410*/  LEA.HI R21, R5, R0, RZ, 0x6 ;  /* 0x0000000005157211 */ /* 0x000fe400078f30ff */
[----:B------:R-:W-:Y:S02]  /*0420*/  SHF.R.U32.HI R13, RZ, 0x1f, R22 ;  /* 0x0000001fff0d7819 */ /* 0x000fe40000011616 */
[----:B------:R-:W-:Y:S02]  /*0430*/  LEA.HI.SX32 R9, R9, R12, 0xf ;  /* 0x0000000c09097211 */ /* 0x000fe400078f7aff */
[----:B------:R-:W-:Y:S02]  /*0440*/  SHF.R.U32.HI R12, RZ, 0x1f, R25 ;  /* 0x0000001fff0c7819 */ /* 0x000fe40000011619 */
[----:B------:R-:W-:-:S02]  /*0450*/  LEA.HI.SX32 R27, R27, R20, 0xf ;  /* 0x000000141b1b7211 */ /* 0x000fc400078f7aff */
[----:B------:R-:W-:Y:S02]  /*0460*/  LOP3.LUT R21, R21, 0xffc0, RZ, 0xc0, !PT ;  /* 0x0000ffc015157812 */ /* 0x000fe400078ec0ff */
[----:B------:R-:W-:Y:S02]  /*0470*/  LEA.HI R20, R5, R6, RZ, 0x6 ;  /* 0x0000000605147211 */ /* 0x000fe400078f30ff */
[----:B------:R-:W-:Y:S02]  /*0480*/  LEA.HI.SX32 R13, R22, R13, 0xf ;  /* 0x0000000d160d7211 */ /* 0x000fe400078f7aff */
[----:B------:R-:W-:Y:S01]  /*0490*/  LEA.HI.SX32 R25, R25, R12, 0xf ;  /* 0x0000000c19197211 */ /* 0x000fe200078f7aff */
[----:B------:R-:W-:Y:S01]  /*04a0*/  IMAD.IADD R12, R0, 0x1, -R21 ;  /* 0x00000001000c7824 */ /* 0x000fe200078e0a15 */
[----:B------:R-:W-:Y:S02]  /*04b0*/  LOP3.LUT R29, R20, 0xc0, RZ, 0xc0, !PT ;  /* 0x000000c0141d7812 */ /* 0x000fe400078ec0ff */
[----:B------:R-:W-:Y:S01]  /*04c0*/  LEA.HI R22, R5, R16, RZ, 0x6 ;  /* 0x0000001005167211 */ /* 0x000fe200078f30ff */
[----:B------:R-:W-:Y:S01]  /*04d0*/  IMAD R13, R13, -0x44000, R0 ;  /* 0xfffbc0000d0d7824 */ /* 0x000fe200078e0200 */
[----:B------:R-:W-:-:S02]  /*04e0*/  IADD3 R0, R6, -R29, RZ ;  /* 0x8000001d06007210 */ /* 0x000fc40007ffe0ff */
[----:B------:R-:W-:Y:S02]  /*04f0*/  LOP3.LUT R21, R22, 0xffc0, RZ, 0xc0, !PT ;  /* 0x0000ffc016157812 */ /* 0x000fe400078ec0ff */
[----:B------:R-:W-:Y:S01]  /*0500*/  LOP3.LUT R29, R12, 0x80, RZ, 0xc0, !PT ;  /* 0x000000800c1d7812 */ /* 0x000fe200078ec0ff */
[----:B------:R-:W-:Y:S01]  /*0510*/  IMAD R15, R15, -0x44000, R6 ;  /* 0xfffbc0000f0f7824 */ /* 0x000fe200078e0206 */
[----:B------:R-:W-:Y:S01]  /*0520*/  LEA.HI R6, R5, R14, RZ, 0x6 ;  /* 0x0000000e05067211 */ /* 0x000fe200078f30ff */
[----:B------:R-:W-:Y:S01]  /*0530*/  IMAD.IADD R21, R16, 0x1, -R21 ;  /* 0x0000000110157824 */ /* 0x000fe200078e0a15 */
[----:B------:R-:W-:Y:S01]  /*0540*/  LEA.HI R29, R29, R12, RZ, 0x19 ;  /* 0x0000000c1d1d7211 */ /* 0x000fe200078fc8ff */
[----:B------:R-:W-:Y:S01]  /*0550*/  IMAD R16, R3, -0x44000, R16 ;  /* 0xfffbc00003107824 */ /* 0x000fe200078e0210 */
[----:B------:R-:W-:Y:S02]  /*0560*/  LOP3.LUT R3, R6, 0xc0, RZ, 0xc0, !PT ;  /* 0x000000c006037812 */ /* 0x000fe400078ec0ff */
[----:B------:R-:W-:-:S02]  /*0570*/  PRMT R20, R29, 0x8880, RZ ;  /* 0x000088801d147816 */ /* 0x000fc400000000ff */
[C---:B------:R-:W-:Y:S02]  /*0580*/  LEA.HI R12, R5.reuse, R2, RZ, 0x6 ;  /* 0x00000002050c7211 */ /* 0x040fe400078f30ff */
[----:B------:R-:W-:Y:S02]  /*0590*/  LEA.HI R6, R5, R28, RZ, 0x6 ;  /* 0x0000001c05067211 */ /* 0x000fe400078f30ff */
[----:B------:R-:W-:Y:S01]  /*05a0*/  IADD3 R26, R14, -R3, RZ ;  /* 0x800000030e1a7210 */ /* 0x000fe20007ffe0ff */
[----:B------:R-:W-:Y:S01]  /*05b0*/  IMAD R14, R9, -0x44000, R14 ;  /* 0xfffbc000090e7824 */ /* 0x000fe200078e020e */
[----:B------:R-:W-:Y:S01]  /*05c0*/  LOP3.LUT R29, R12, 0xffc0, RZ, 0xc0, !PT ;  /* 0x0000ffc00c1d7812 */ /* 0x000fe200078ec0ff */
[----:B------:R-:W-:Y:S01]  /*05d0*/  IMAD.MOV.U32 R9, RZ, RZ, R20 ;  /* 0x000000ffff097224 */ /* 0x000fe200078e0014 */
[----:B------:R-:W-:Y:S01]  /*05e0*/  LOP3.LUT R3, R6, 0xc0, RZ, 0xc0, !PT ;  /* 0x000000c006037812 */ /* 0x000fe200078ec0ff */
[----:B------:R-:W-:Y:S01]  /*05f0*/  IMAD R22, R15, 0x2, R32 ;  /* 0x000000020f167824 */ /* 0x000fe200078e0220 */
[----:B------:R-:W-:Y:S01]  /*0600*/  IADD3 R30, R2, -R29, RZ ;  /* 0x8000001d021e7210 */ /* 0x000fe20007ffe0ff */
[----:B------:R-:W-:Y:S01]  /*0610*/  IMAD R27, R27, -0x44000, R2 ;  /* 0xfffbc0001b1b7824 */ /* 0x000fe200078e0202 */
[----:B------:R-:W-:Y:S01]  /*0620*/  SHF.R.S32.HI R9, RZ, 0x1, R9 ;  /* 0x00000001ff097819 */ /* 0x000fe20000011409 */
[----:B------:R-:W-:Y:S01]  /*0630*/  IMAD R2, R13, 0x2, R32 ;  /* 0x000000020d027824 */ /* 0x000fe200078e0220 */
[----:B------:R-:W-:-:S02]  /*0640*/  IADD3 R6, R28, -R3, RZ ;  /* 0x800000031c067210 */ /* 0x000fc40007ffe0ff */
[----:B------:R-:W-:Y:S02]  /*0650*/  IADD3 R3, R22, 0x1, RZ ;  /* 0x0000000116037810 */ /* 0x000fe40007ffe0ff */
[----:B------:R-:W-:Y:S01]  /*0660*/  PRMT R24, R9, 0x9910, RZ ;  /* 0x0000991009187816 */ /* 0x000fe200000000ff */
[C---:B------:R-:W-:Y:S01]  /*0670*/  IMAD.WIDE R38, R2.reuse, R33, c[0x0][0x160] ;  /* 0x0000580002267625 */ /* 0x040fe200078e0221 */
[----:B------:R-:W-:-:S03]  /*0680*/  IADD3 R13, R2, 0x1, RZ ;  /* 0x00000001020d7810 */ /* 0x000fc60007ffe0ff */
[----:B------:R-:W-:Y:S01]  /*0690*/  IMAD R28, R25, -0x44000, R28 ;  /* 0xfffbc000191c7824 */ /* 0x000fe200078e021c */
[----:B------:R-:W-:Y:S01]  /*06a0*/  LEA R25, R24, R35, 0x1 ;  /* 0x0000002318197211 */ /* 0x000fe200078e08ff */
[-C--:B------:R-:W-:Y:S01]  /*06b0*/  IMAD.WIDE R2, R3, R4.reuse, c[0x0][0x160] ;  /* 0x0000580003027625 */ /* 0x080fe200078e0204 */
[----:B------:R-:W-:Y:S02]  /*06c0*/  PRMT R20, R0, 0x8880, RZ ;  /* 0x0000888000147816 */ /* 0x000fe400000000ff */
[----:B------:R0:W3:Y:S01]  /*06d0*/  LDG.E.EL R0, [R38.64] ;  /* 0x0000000426007981 */ /* 0x0000e2000c2e1900 */
[----:B------:R-:W-:Y:S01]  /*06e0*/  IMAD R24, R24, 0x2, R10 ;  /* 0x0000000218187824 */ /* 0x000fe200078e020a */
[----:B------:R-:W-:Y:S02]  /*06f0*/  SHF.R.S32.HI R20, RZ, 0x1, R20 ;  /* 0x00000001ff147819 */ /* 0x000fe40000011414 */
[----:B------:R1:W5:Y:S01]  /*0700*/  LDG.E.EL R9, [R2.64] ;  /* 0x0000000402097981 */ /* 0x000362000c2e1900 */
[----:B------:R-:W-:Y:S01]  /*0710*/  IMAD.WIDE R12, R13, R4, c[0x0][0x160] ;  /* 0x000058000d0c7625 */ /* 0x000fe200078e0204 */
[----:B------:R-:W-:-:S04]  /*0720*/  PRMT R20, R20, 0x9910, RZ ;  /* 0x0000991014147816 */ /* 0x000fc800000000ff */
[----:B------:R0:W3:Y:S01]  /*0730*/  LDG.E.EL R15, [R12.64] ;  /* 0x000000040c0f7981 */ /* 0x0000e2000c2e1900 */
[----:B-1----:R-:W-:-:S05]  /*0740*/  IMAD.WIDE R2, R24, R33, c[0x0][0x168] ;  /* 0x00005a0018027625 */ /* 0x002fca00078e0221 */
[----:B------:R1:W3:Y:S01]  /*0750*/  LDG.E.EL R31, [R2.64] ;  /* 0x00000004021f7981 */ /* 0x0002e2000c2e1900 */
[----:B0-----:R-:W-:Y:S01]  /*0760*/  IMAD.WIDE R12, R25, R4, c[0x0][0x170] ;  /* 0x00005c00190c7625 */ /* 0x001fe200078e0204 */
[----:B------:R-:W-:-:S03]  /*0770*/  LOP3.LUT R38, R21, 0x80, RZ, 0xc0, !PT ;  /* 0x0000008015267812 */ /* 0x000fc600078ec0ff */
[-C--:B------:R-:W-:Y:S01]  /*0780*/  IMAD.WIDE R36, R25, R4.reuse, c[0x0][0x168] ;  /* 0x00005a0019247625 */ /* 0x080fe200078e0204 */
[----:B------:R0:W3:Y:S03]  /*0790*/  LDG.E.EL R29, [R12.64] ;  /* 0x000000040c1d7981 */ /* 0x0000e6000c2e1900 */
[----:B-1----:R-:W-:Y:S02]  /*07a0*/  IMAD.WIDE R2, R24, R4, c[0x0][0x170] ;  /* 0x00005c0018027625 */ /* 0x002fe400078e0204 */
[----:B------:R-:W3:Y:S04]  /*07b0*/  LDG.E.EL R36, [R36.64] ;  /* 0x0000000424247981 */ /* 0x000ee8000c2e1900 */
[----:B0-----:R0:W3:Y:S01]  /*07c0*/  LDG.E.EL R13, [R2.64] ;  /* 0x00000004020d7981 */ /* 0x0010e2000c2e1900 */
[----:B------:R-:W-:-:S02]  /*07d0*/  LEA.HI R38, R38, R21, RZ, 0x19 ;  /* 0x0000001526267211 */ /* 0x000fc400078fc8ff */
[----:B------:R-:W-:Y:S02]  /*07e0*/  IADD3 R34, R17, 0x7, RZ ;  /* 0x0000000711227810 */ /* 0x000fe40007ffe0ff */
[----:B------:R-:W-:Y:S02]  /*07f0*/  PRMT R38, R38, 0x8880, RZ ;  /* 0x0000888026267816 */ /* 0x000fe400000000ff */
[----:B------:R-:W-:-:S04]  /*0800*/  LEA.HI R21, R5, R34, RZ, 0x6 ;  /* 0x0000002205157211 */ /* 0x000fc800078f30ff */
[----:B------:R-:W-:Y:S01]  /*0810*/  LOP3.LUT R21, R21, 0xffc0, RZ, 0xc0, !PT ;  /* 0x0000ffc015157812 */ /* 0x000fe200078ec0ff */
[C---:B--2---:R-:W-:Y:S01]  /*0820*/  FMUL R24, R18.reuse, R19 ;  /* 0x0000001312187220 */ /* 0x044fe20000400000 */
[----:B----4-:R-:W-:Y:S01]  /*0830*/  FMUL R18, R18, R23 ;  /* 0x0000001712127220 */ /* 0x010fe20000400000 */
[----:B------:R-:W-:Y:S02]  /*0840*/  LEA R23, R20, R35, 0x1 ;  /* 0x0000002314177211 */ /* 0x000fe400078e08ff */
[----:B------:R-:W-:-:S03]  /*0850*/  FFMA R8, R7, R8, R24 ;  /* 0x0000000807087223 */ /* 0x000fc60000000018 */
[----:B0-----:R-:W-:Y:S01]  /*0860*/  IMAD.WIDE R2, R23, R4, c[0x0][0x170] ;  /* 0x00005c0017027625 */ /* 0x001fe200078e0204 */
[----:B------:R-:W-:-:S03]  /*0870*/  FFMA R7, R7, R11, R18 ;  /* 0x0000000b07077223 */ /* 0x000fc60000000012 */
[----:B------:R-:W-:Y:S01]  /*0880*/  IMAD.WIDE R18, R23, R4, c[0x0][0x168] ;  /* 0x00005a0017127625 */ /* 0x000fe200078e0204 */
[----:B------:R0:W5:Y:S03]  /*0890*/  LDG.E.EL R12, [R2.64] ;  /* 0x00000004020c7981 */ /* 0x000166000c2e1900 */
[----:B------:R-:W-:Y:S01]  /*08a0*/  IMAD R23, R20, 0x2, R10 ;  /* 0x0000000214177824 */ /* 0x000fe200078e020a */
[----:B------:R1:W2:Y:S01]  /*08b0*/  LDG.E.EL R11, [R18.64] ;  /* 0x00000004120b7981 */ /* 0x0002a2000c2e1900 */
[----:B------:R-:W-:-:S04]  /*08c0*/  IMAD.HI R24, R34, 0x78787879, RZ ;  /* 0x7878787922187827 */ /* 0x000fc800078e02ff */
[----:B0-----:R-:W-:-:S04]  /*08d0*/  IMAD.WIDE R2, R23, R33, c[0x0][0x168] ;  /* 0x00005a0017027625 */ /* 0x001fc800078e0221 */
[----:B-1----:R-:W-:-:S06]  /*08e0*/  IMAD.WIDE R18, R22, R33, c[0x0][0x160] ;  /* 0x0000580016127625 */ /* 0x002fcc00078e0221 */
[----:B------:R0:W4:Y:S01]  /*08f0*/  LDG.E.EL R18, [R18.64] ;  /* 0x0000000412127981 */ /* 0x000122000c2e1900 */
[----:B------:R-:W-:-:S03]  /*0900*/  SHF.R.U32.HI R25, RZ, 0x1f, R24 ;  /* 0x0000001fff197819 */ /* 0x000fc60000011618 */
[----:B0-----:R0:W4:Y:S01]  /*0910*/  LDG.E.EL R19, [R2.64] ;  /* 0x0000000402137981 */ /* 0x001122000c2e1900 */
[----:B------:R-:W-:Y:S01]  /*0920*/  LEA.HI.SX32 R20, R24, R25, 0xf ;  /* 0x0000001918147211 */ /* 0x000fe200078f7aff */
[----:B------:R-:W-:Y:S02]  /*0930*/  IMAD R22, R16, 0x2, R32 ;  /* 0x0000000210167824 */ /* 0x000fe400078e0220 */
[----:B0-----:R-:W-:Y:S01]  /*0940*/  IMAD.WIDE R2, R23, R4, c[0x0][0x170] ;  /* 0x00005c0017027625 */ /* 0x001fe200078e0204 */
[----:B------:R-:W-:-:S04]  /*0950*/  MOV R23, R38 ;  /* 0x0000002600177202 */ /* 0x000fc80000000f00 */
[----:B------:R-:W-:Y:S01]  /*0960*/  SHF.R.S32.HI R23, RZ, 0x1, R23 ;  /* 0x00000001ff177819 */ /* 0x000fe20000011417 */
[----:B------:R0:W4:Y:S03]  /*0970*/  LDG.E.EL R5, [R2.64] ;  /* 0x0000000402057981 */ /* 0x000126000c2e1900 */
[----:B------:R-:W-:Y:S02]  /*0980*/  PRMT R25, R23, 0x9910, RZ ;  /* 0x0000991017197816 */ /* 0x000fe400000000ff */
[----:B------:R-:W-:-:S03]  /*0990*/  IADD3 R16, R34, -R21, RZ ;  /* 0x8000001522107210 */ /* 0x000fc60007ffe0ff */
[C---:B------:R-:W-:Y:S02]  /*09a0*/  IMAD R24, R25.reuse, 0x2, R10 ;  /* 0x0000000219187824 */ /* 0x040fe400078e020a */
[C---:B0-----:R-:W-:Y:S01]  /*09b0*/  IMAD.WIDE R2, R22.reuse, R33, c[0x0][0x160] ;  /* 0x0000580016027625 */ /* 0x041fe200078e0221 */
[----:B------:R-:W-:Y:S02]  /*09c0*/  IADD3 R21, R22, 0x1, RZ ;  /* 0x0000000116157810 */ /* 0x000fe40007ffe0ff */
[----:B------:R-:W-:Y:S02]  /*09d0*/  LEA R25, R25, R35, 0x1 ;  /* 0x0000002319197211 */ /* 0x000fe400078e08ff */
[----:B------:R0:W4:Y:S01]  /*09e0*/  LDG.E.EL R23, [R2.64] ;  /* 0x0000000402177981 */ /* 0x000122000c2e1900 */
[----:B------:R-:W-:Y:S02]  /*09f0*/  IMAD R34, R20, -0x44000, R34 ;  /* 0xfffbc00014227824 */ /* 0x000fe400078e0222 */
[----:B------:R-:W-:-:S06]  /*0a00*/  IMAD.WIDE R20, R21, R4, c[0x0][0x160] ;  /* 0x0000580015147625 */ /* 0x000fcc00078e0204 */
[----:B------:R1:W4:Y:S01]  /*0a10*/  LDG.E.EL R20, [R20.64] ;  /* 0x0000000414147981 */ /* 0x000322000c2e1900 */
[----:B0-----:R-:W-:-:S05]  /*0a20*/  IMAD.WIDE R2, R24, R33, c[0x0][0x168] ;  /* 0x00005a0018027625 */ /* 0x001fca00078e0221 */
[----:B------:R0:W4:Y:S02]  /*0a30*/  LDG.E.EL R22, [R2.64] ;  /* 0x0000000402167981 */ /* 0x000124000c2e1900 */
[----:B0-----:R-:W-:-:S05]  /*0a40*/  IMAD.WIDE R2, R25, R4, c[0x0][0x168] ;  /* 0x00005a0019027625 */ /* 0x001fca00078e0204 */
[----:B-1----:R0:W4:Y:S02]  /*0a50*/  LDG.E.EL R21, [R2.64] ;  /* 0x0000000402157981 */ /* 0x002124000c2e1900 */
[----:B0-----:R-:W-:-:S05]  /*0a60*/  IMAD.WIDE R2, R25, R4, c[0x0][0x170] ;  /* 0x00005c0019027625 */ /* 0x001fca00078e0204 */
[----:B------:R0:W4:Y:S02]  /*0a70*/  LDG.E.EL R25, [R2.64] ;  /* 0x0000000402197981 */ /* 0x000124000c2e1900 */
[----:B0-----:R-:W-:-:S05]  /*0a80*/  IMAD.WIDE R2, R24, R4, c[0x0][0x170] ;  /* 0x00005c0018027625 */ /* 0x001fca00078e0204 */
[----:B------:R3:W4:Y:S01]  /*0a90*/  LDG.E.EL R24, [R2.64] ;  /* 0x0000000402187981 */ /* 0x000722000c2e1900 */
[----:B------:R-:W-:Y:S01]  /*0aa0*/  IMAD R14, R14, 0x2, R32 ;  /* 0x000000020e0e7824 */ /* 0x000fe200078e0220 */
[----:B---3--:R-:W-:-:S04]  /*0ab0*/  FMUL R3, R15, R36 ;  /* 0x000000240f037220 */ /* 0x008fc80000400000 */
[----:B------:R-:W-:Y:S01]  /*0ac0*/  FFMA R3, R0, R31, R3 ;  /* 0x0000001f00037223 */ /* 0x000fe20000000003 */
[----:B------:R-:W-:Y:S01]  /*0ad0*/  FMUL R31, R15, R29 ;  /* 0x0000001d0f1f7220 */ /* 0x000fe20000400000 */
[----:B------:R-:W-:Y:S01]  /*0ae0*/  LOP3.LUT R29, R16, 0x80, RZ, 0xc0, !PT ;  /* 0x00000080101d7812 */ /* 0x000fe200078ec0ff */
[----:B------:R-:W-:Y:S01]  /*0af0*/  IMAD.WIDE R36, R14, R33, c[0x0][0x160] ;  /* 0x000058000e247625 */ /* 0x000fe200078e0221 */
[----:B------:R-:W-:Y:S02]  /*0b00*/  LEA R27, R27, R32, 0x1 ;  /* 0x000000201b1b7211 */ /* 0x000fe400078e08ff */
[----:B------:R-:W-:Y:S02]  /*0b10*/  LOP3.LUT R15, R30, 0x80, RZ, 0xc0, !PT ;  /* 0x000000801e0f7812 */ /* 0x000fe400078ec0ff */
[----:B------:R-:W-:Y:S01]  /*0b20*/  LEA.HI R16, R29, R16, RZ, 0x19 ;  /* 0x000000101d107211 */ /* 0x000fe200078fc8ff */
[----:B------:R-:W-:Y:S01]  /*0b30*/  FFMA R0, R0, R13, R31 ;  /* 0x0000000d00007223 */ /* 0x000fe2000000001f */
[----:B------:R-:W-:Y:S01]  /*0b40*/  IADD3 R29, R14, 0x1, RZ ;  /* 0x000000010e1d7810 */ /* 0x000fe20007ffe0ff */
[----:B------:R0:W3:Y:S01]  /*0b50*/  LDG.E.EL R2, [R36.64] ;  /* 0x0000000424027981 */ /* 0x0000e2000c2e1900 */
[----:B------:R-:W-:Y:S01]  /*0b60*/  LEA.HI R15, R15, R30, RZ, 0x19 ;  /* 0x0000001e0f0f7211 */ /* 0x000fe200078fc8ff */
[C---:B------:R-:W-:Y:S01]  /*0b70*/  IMAD.WIDE R30, R27.reuse, R33, c[0x0][0x160] ;  /* 0x000058001b1e7625 */ /* 0x040fe200078e0221 */
[----:B------:R-:W-:-:S02]  /*0b80*/  IADD3 R27, R27, 0x1, RZ ;  /* 0x000000011b1b7810 */ /* 0x000fc40007ffe0ff */
[----:B------:R-:W-:Y:S02]  /*0b90*/  PRMT R26, R26, 0x8880, RZ ;  /* 0x000088801a1a7816 */ /* 0x000fe400000000ff */
[----:B------:R5:W3:Y:S01]  /*0ba0*/  LDG.E.EL R13, [R30.64] ;  /* 0x000000041e0d7981 */ /* 0x000ae2000c2e1900 */
[----:B0-----:R-:W-:-:S04]  /*0bb0*/  IMAD.WIDE R36, R29, R4, c[0x0][0x160] ;  /* 0x000058001d247625 */ /* 0x001fc800078e0204 */
[----:B------:R-:W-:-:S05]  /*0bc0*/  IMAD R28, R28, 0x2, R32 ;  /* 0x000000021c1c7824 */ /* 0x000fca00078e0220 */
[C---:B------:R-:W-:Y:S01]  /*0bd0*/  IADD3 R29, R28.reuse, 0x1, RZ ;  /* 0x000000011c1d7810 */ /* 0x040fe20007ffe0ff */
[----:B------:R-:W-:-:S04]  /*0be0*/  IMAD.WIDE R38, R28, R33, c[0x0][0x160] ;  /* 0x000058001c267625 */ /* 0x000fc800078e0221 */
[----:B------:R-:W-:Y:S01]  /*0bf0*/  IMAD.WIDE R28, R29, R4, c[0x0][0x160] ;  /* 0x000058001d1c7625 */ /* 0x000fe200078e0204 */
[----:B------:R-:W-:Y:S01]  /*0c00*/  LEA R32, R34, R32, 0x1 ;  /* 0x0000002022207211 */ /* 0x000fe200078e08ff */
[----:B-----5:R-:W-:-:S03]  /*0c10*/  FMUL R31, R9, R12 ;  /* 0x0000000c091f7220 */ /* 0x020fc60000400000 */
[----:B------:R0:W5:Y:S01]  /*0c20*/  LDG.E.EL R12, [R28.64] ;  /* 0x000000041c0c7981 */ /* 0x000162000c2e1900 */
[----:B--2---:R-:W-:-:S03]  /*0c30*/  FMUL R30, R9, R11 ;  /* 0x0000000b091e7220 */ /* 0x004fc60000400000 */
[----:B------:R1:W2:Y:S04]  /*0c40*/  LDG.E.EL R9, [R36.64] ;  /* 0x0000000424097981 */ /* 0x0002a8000c2e1900 */
[----:B------:R0:W2:Y:S01]  /*0c50*/  LDG.E.EL R11, [R38.64] ;  /* 0x00000004260b7981 */ /* 0x0000a2000c2e1900 */
[----:B-1----:R-:W-:Y:S01]  /*0c60*/  IMAD.WIDE R36, R27, R4, c[0x0][0x160] ;  /* 0x000058001b247625 */ /* 0x002fe200078e0204 */
[----:B------:R-:W-:-:S04]  /*0c70*/  PRMT R27, R6, 0x8880, RZ ;  /* 0x00008880061b7816 */ /* 0x000fc800000000ff */
[----:B------:R1:W2:Y:S01]  /*0c80*/  LDG.E.EL R14, [R36.64] ;  /* 0x00000004240e7981 */ /* 0x0002a2000c2e1900 */
[----:B----4-:R-:W-:Y:S01]  /*0c90*/  FFMA R6, R18, R19, R30 ;  /* 0x0000001312067223 */ /* 0x010fe2000000001e */
[----:B------:R-:W-:Y:S02]  /*0ca0*/  MOV R19, R27 ;  /* 0x0000001b00137202 */ /* 0x000fe40000000f00 */
[----:B------:R-:W-:Y:S02]  /*0cb0*/  PRMT R27, R16, 0x8880, RZ ;  /* 0x00008880101b7816 */ /* 0x000fe400000000ff */
[----:B------:R-:W-:Y:S01]  /*0cc0*/  SHF.R.S32.HI R16, RZ, 0x1, R19 ;  /* 0x00000001ff107819 */ /* 0x000fe20000011413 */
[----:B------:R-:W-:Y:S01]  /*0cd0*/  FFMA R5, R18, R5, R31 ;  /* 0x0000000512057223 */ /* 0x000fe2000000001f */
[----:B------:R-:W-:Y:S01]  /*0ce0*/  IMAD.MOV.U32 R18, RZ, RZ, R26 ;  /* 0x000000ffff127224 */ /* 0x000fe200078e001a */
[----:B------:R-:W-:-:S04]  /*0cf0*/  PRMT R26, R15, 0x8880, RZ ;  /* 0x000088800f1a7816 */ /* 0x000fc800000000ff */
[----:B------:R-:W-:-:S04]  /*0d00*/  SHF.R.S32.HI R15, RZ, 0x1, R18 ;  /* 0x00000001ff0f7819 */ /* 0x000fc80000011412 */
[----:B------:R-:W-:Y:S01]  /*0d10*/  PRMT R31, R15, 0x9910, RZ ;  /* 0x000099100f1f7816 */ /* 0x000fe200000000ff */
[----:B------:R-:W-:Y:S01]  /*0d20*/  IMAD.MOV.U32 R18, RZ, RZ, R26 ;  /* 0x000000ffff127224 */ /* 0x000fe200078e001a */
[----:B------:R-:W-:Y:S02]  /*0d30*/  MOV R19, R27 ;  /* 0x0000001b00137202 */ /* 0x000fe40000000f00 */
[----:B------:R-:W-:Y:S01]  /*0d40*/  PRMT R26, R16, 0x9910, RZ ;  /* 0x00009910101a7816 */ /* 0x000fe200000000ff */
[C-C-:B0-----:R-:W-:Y:S01]  /*0d50*/  IMAD R28, R31.reuse, 0x2, R10.reuse ;  /* 0x000000021f1c7824 */ /* 0x141fe200078e020a */
[----:B------:R-:W-:Y:S02]  /*0d60*/  LEA R31, R31, R35, 0x1 ;  /* 0x000000231f1f7211 */ /* 0x000fe400078e08ff */
[----:B------:R-:W-:Y:S01]  /*0d70*/  SHF.R.S32.HI R16, RZ, 0x1, R19 ;  /* 0x00000001ff107819 */ /* 0x000fe20000011413 */
[----:B------:R-:W-:Y:S01]  /*0d80*/  IMAD R19, R26, 0x2, R10 ;  /* 0x000000021a137824 */ /* 0x000fe200078e020a */
[----:B------:R-:W-:-:S02]  /*0d90*/  SHF.R.S32.HI R15, RZ, 0x1, R18 ;  /* 0x00000001ff0f7819 */ /* 0x000fc40000011412 */
[----:B------:R-:W-:Y:S01]  /*0da0*/  LEA R26, R26, R35, 0x1 ;  /* 0x000000231a1a7211 */ /* 0x000fe200078e08ff */
[----:B-1----:R-:W-:Y:S01]  /*0db0*/  IMAD.WIDE R36, R31, R4, c[0x0][0x168] ;  /* 0x00005a001f247625 */ /* 0x002fe200078e0204 */
[----:B------:R-:W-:-:S03]  /*0dc0*/  PRMT R18, R15, 0x9910, RZ ;  /* 0x000099100f127816 */ /* 0x000fc600000000ff */
[----:B------:R-:W-:Y:S01]  /*0dd0*/  IMAD.WIDE R30, R31, R4, c[0x0][0x170] ;  /* 0x00005c001f1e7625 */ /* 0x000fe200078e0204 */
[----:B------:R-:W-:-:S03]  /*0de0*/  PRMT R15, R16, 0x9910, RZ ;  /* 0x00009910100f7816 */ /* 0x000fc600000000ff */
[----:B------:R-:W-:Y:S01]  /*0df0*/  IMAD R34, R18, 0x2, R10 ;  /* 0x0000000212227824 */ /* 0x000fe200078e020a */
[----:B------:R0:W2:Y:S01]  /*0e00*/  LDG.E.EL R16, [R30.64] ;  /* 0x000000041e107981 */ /* 0x0000a2000c2e1900 */
[----:B------:R-:W-:-:S04]  /*0e10*/  FMUL R27, R20, R21 ;  /* 0x00000015141b7220 */ /* 0x000fc80000400000 */
[----:B------:R-:W-:Y:S01]  /*0e20*/  FFMA R22, R23, R22, R27 ;  /* 0x0000001617167223 */ /* 0x000fe2000000001b */
[----:B------:R-:W-:Y:S01]  /*0e30*/  FMUL R25, R20, R25 ;  /* 0x0000001914197220 */ /* 0x000fe20000400000 */
[----:B------:R-:W-:-:S04]  /*0e40*/  IMAD.WIDE R20, R28, R33, c[0x0][0x168] ;  /* 0x00005a001c147625 */ /* 0x000fc800078e0221 */
[-C--:B------:R-:W-:Y:S02]  /*0e50*/  IMAD.WIDE R28, R28, R4.reuse, c[0x0][0x170] ;  /* 0x00005c001c1c7625 */ /* 0x080fe400078e0204 */
[----:B------:R1:W4:Y:S02]  /*0e60*/  LDG.E.EL R20, [R20.64] ;  /* 0x0000000414147981 */ /* 0x000324000c2e1900 */
[----:B0-----:R-:W-:Y:S01]  /*0e70*/  IMAD.WIDE R30, R19, R4, c[0x0][0x170] ;  /* 0x00005c00131e7625 */ /* 0x001fe200078e0204 */
[----:B------:R-:W-:-:S03]  /*0e80*/  FFMA R23, R23, R24, R25 ;  /* 0x0000001817177223 */ /* 0x000fc60000000019 */
[-C--:B------:R-:W-:Y:S01]  /*0e90*/  IMAD.WIDE R24, R26, R4.reuse, c[0x0][0x168] ;  /* 0x00005a001a187625 */ /* 0x080fe200078e0204 */
[----:B-1----:R0:W3:Y:S03]  /*0ea0*/  LDG.E.EL R21, [R28.64] ;  /* 0x000000041c157981 */ /* 0x0020e6000c2e1900 */
[----:B------:R-:W-:Y:S02]  /*0eb0*/  IMAD R18, R18, 0x2, R35 ;  /* 0x0000000212127824 */ /* 0x000fe400078e0223 */
[----:B------:R1:W5:Y:S01]  /*0ec0*/  LDG.E.EL R24, [R24.64] ;  /* 0x0000000418187981 */ /* 0x000362000c2e1900 */
[----:B0-----:R-:W-:-:S04]  /*0ed0*/  IMAD.WIDE R28, R26, R4, c[0x0][0x170] ;  /* 0x00005c001a1c7625 */ /* 0x001fc800078e0204 */
[-C--:B------:R-:W-:Y:S01]  /*0ee0*/  IMAD.WIDE R26, R19, R33.reuse, c[0x0][0x168] ;  /* 0x00005a00131a7625 */ /* 0x080fe200078e0221 */
[----:B-1----:R0:W4:Y:S05]  /*0ef0*/  LDG.E.EL R25, [R28.64] ;  /* 0x000000041c197981 */ /* 0x00212a000c2e1900 */
[----:B------:R1:W4:Y:S01]  /*0f00*/  LDG.E.EL R26, [R26.64] ;  /* 0x000000041a1a7981 */ /* 0x000322000c2e1900 */
[----:B0-----:R-:W-:-:S03]  /*0f10*/  IMAD.WIDE R28, R34, R33, c[0x0][0x168] ;  /* 0x00005a00221c7625 */ /* 0x001fc600078e0221 */
[----:B-1----:R0:W4:Y:S04]  /*0f20*/  LDG.E.EL R27, [R30.64] ;  /* 0x000000041e1b7981 */ /* 0x002128000c2e1900 */
[----:B------:R1:W4:Y:S01]  /*0f30*/  LDG.E.EL R28, [R28.64] ;  /* 0x000000041c1c7981 */ /* 0x000322000c2e1900 */
[----:B0-----:R-:W-:-:S05]  /*0f40*/  IMAD.WIDE R30, R18, R4, c[0x0][0x168] ;  /* 0x00005a00121e7625 */ /* 0x001fca00078e0204 */
[----:B-1----:R0:W4:Y:S01]  /*0f50*/  LDG.E.EL R29, [R30.64] ;  /* 0x000000041e1d7981 */ /* 0x002122000c2e1900 */
[----:B------:R-:W-:-:S04]  /*0f60*/  IMAD.WIDE R18, R18, R4, c[0x0][0x170] ;  /* 0x00005c0012127625 */ /* 0x000fc800078e0204 */
[----:B0-----:R-:W-:Y:S01]  /*0f70*/  IMAD.WIDE R30, R32, R33, c[0x0][0x160] ;  /* 0x00005800201e7625 */ /* 0x001fe200078e0221 */
[----:B------:R-:W-:-:S05]  /*0f80*/  LEA R10, R15, R10, 0x1 ;  /* 0x0000000a0f0a7211 */ /* 0x000fca00078e08ff */
[----:B------:R0:W4:Y:S01]  /*0f90*/  LDG.E.EL R30, [R30.64] ;  /* 0x000000041e1e7981 */ /* 0x000122000c2e1900 */
[----:B------:R-:W-:-:S03]  /*0fa0*/  LEA R35, R15, R35, 0x1 ;  /* 0x000000230f237211 */ /* 0x000fc600078e08ff */
[----:B------:R1:W4:Y:S04]  /*0fb0*/  LDG.E.EL R15, [R36.64] ;  /* 0x00000004240f7981 */ /* 0x000328000c2e1900 */
[----:B0-----:R0:W4:Y:S01]  /*0fc0*/  LDG.E.EL R31, [R18.64] ;  /* 0x00000004121f7981 */ /* 0x001122000c2e1900 */
[----:B-1----:R-:W-:Y:S01]  /*0fd0*/  IADD3 R37, R32, 0x1, RZ ;  /* 0x0000000120257810 */ /* 0x002fe20007ffe0ff */
[----:B0-----:R-:W-:-:S05]  /*0fe0*/  IMAD.WIDE R18, R34, R4, c[0x0][0x170] ;  /* 0x00005c0022127625 */ /* 0x001fca00078e0204 */
[----:B------:R0:W4:Y:S01]  /*0ff0*/  LDG.E.EL R32, [R18.64] ;  /* 0x0000000412207981 */ /* 0x000122000c2e1900 */
[----:B------:R-:W-:-:S04]  /*1000*/  IMAD.WIDE R36, R37, R4, c[0x0][0x160] ;  /* 0x0000580025247625 */ /* 0x000fc800078e0204 */
[----:B0-----:R-:W-:Y:S02]  /*1010*/  IMAD.WIDE R18, R10, R33, c[0x0][0x168] ;  /* 0x00005a000a127625 */ /* 0x001fe400078e0221 */
[----:B------:R0:W4:Y:S04]  /*1020*/  LDG.E.EL R33, [R36.64] ;  /* 0x0000000424217981 */ /* 0x000128000c2e1900 */
[----:B------:R1:W4:Y:S02]  /*1030*/  LDG.E.EL R34, [R18.64] ;  /* 0x0000000412227981 */ /* 0x000324000c2e1900 */
[----:B-1----:R-:W-:-:S05]  /*1040*/  IMAD.WIDE R18, R35, R4, c[0x0][0x168] ;  /* 0x00005a0023127625 */ /* 0x002fca00078e0204 */
[----:B0-----:R0:W4:Y:S02]  /*1050*/  LDG.E.EL R36, [R18.64] ;  /* 0x0000000412247981 */ /* 0x001124000c2e1900 */
[----:B0-----:R-:W-:-:S05]  /*1060*/  IMAD.WIDE R18, R35, R4, c[0x0][0x170] ;  /* 0x00005c0023127625 */ /* 0x001fca00078e0204 */
[----:B------:R0:W4:Y:S02]  /*1070*/  LDG.E.EL R38, [R18.64] ;  /* 0x0000000412267981 */ /* 0x000124000c2e1900 */
[----:B0-----:R-:W-:-:S05]  /*1080*/  IMAD.WIDE R18, R10, R4, c[0x0][0x170] ;  /* 0x00005c000a127625 */ /* 0x001fca00078e0204 */
[----:B------:R-:W4:Y:S01]  /*1090*/  LDG.E.EL R35, [R18.64] ;  /* 0x0000000412237981 */ /* 0x000f22000c2e1900 */
[----:B------:R-:W-:Y:S02]  /*10a0*/  F2FP.BF16.PACK_AB R8, R3, R8 ;  /* 0x000000080308723e */ /* 0x000fe400000010ff */
[----:B------:R-:W-:Y:S01]  /*10b0*/  F2FP.BF16.PACK_AB R5, R23, R5 ;  /* 0x000000051705723e */ /* 0x000fe200000010ff */
[----:B--2---:R-:W-:-:S04]  /*10c0*/  FMUL R16, R9, R16 ;  /* 0x0000001009107220 */ /* 0x004fc80000400000 */
[----:B---3--:R-:W-:Y:S01]  /*10d0*/  FFMA R21, R2, R21, R16 ;  /* 0x0000001502157223 */ /* 0x008fe20000000010 */
[C---:B-----5:R-:W-:Y:S01]  /*10e0*/  FMUL R24, R12.reuse, R24 ;  /* 0x000000180c187220 */ /* 0x060fe20000400000 */
[----:B------:R-:W-:Y:S01]  /*10f0*/  MOV R16, 0x2 ;  /* 0x0000000200107802 */ /* 0x000fe20000000f00 */
[----:B----4-:R-:W-:Y:S02]  /*1100*/  FMUL R12, R12, R25 ;  /* 0x000000190c0c7220 */ /* 0x010fe40000400000 */
[C---:B------:R-:W-:Y:S02]  /*1110*/  FFMA R24, R11.reuse, R26, R24 ;  /* 0x0000001a0b187223 */ /* 0x040fe40000000018 */
[----:B------:R-:W-:Y:S01]  /*1120*/  FFMA R12, R11, R27, R12 ;  /* 0x0000001b0b0c7223 */ /* 0x000fe2000000000c */
[----:B------:R-:W-:Y:S01]  /*1130*/  FMUL R4, R14, R29 ;  /* 0x0000001d0e047220 */ /* 0x000fe20000400000 */
[----:B------:R-:W-:-:S04]  /*1140*/  FMUL R15, R9, R15 ;  /* 0x0000000f090f7220 */ /* 0x000fc80000400000 */
[----:B------:R-:W-:Y:S01]  /*1150*/  FFMA R10, R2, R20, R15 ;  /* 0x00000014020a7223 */ /* 0x000fe2000000000f */
[----:B------:R-:W-:Y:S01]  /*1160*/  FMUL R31, R14, R31 ;  /* 0x0000001f0e1f7220 */ /* 0x000fe20000400000 */
[----:B------:R-:W-:Y:S01]  /*1170*/  FFMA R15, R13, R28, R4 ;  /* 0x0000001c0d0f7223 */ /* 0x000fe20000000004 */
[----:B------:R-:W-:Y:S01]  /*1180*/  F2FP.BF16.PACK_AB R4, R0, R7 ;  /* 0x000000070004723e */ /* 0x000fe200000010ff */
[----:B------:R-:W-:-:S03]  /*1190*/  IMAD.WIDE R2, R17, R16, c[0x0][0x178] ;  /* 0x00005e0011027625 */ /* 0x000fc600078e0210 */
[----:B------:R-:W-:Y:S01]  /*11a0*/  F2FP.BF16.PACK_AB R10, R15, R10 ;  /* 0x0000000a0f0a723e */ /* 0x000fe200000010ff */
[----:B------:R-:W-:Y:S01]  /*11b0*/  IMAD.WIDE R16, R17, R16, c[0x0][0x180] ;  /* 0x0000600011107625 */ /* 0x000fe200078e0210 */
[----:B------:R-:W-:Y:S01]  /*11c0*/  FFMA R32, R13, R32, R31 ;  /* 0x000000200d207223 */ /* 0x000fe2000000001f */
[----:B------:R-:W-:-:S04]  /*11d0*/  FMUL R9, R33, R36 ;  /* 0x0000002421097220 */ /* 0x000fc80000400000 */
[----:B------:R-:W-:Y:S01]  /*11e0*/  FFMA R11, R30, R34, R9 ;  /* 0x000000221e0b7223 */ /* 0x000fe20000000009 */
[----:B------:R-:W-:Y:S01]  /*11f0*/  F2FP.BF16.PACK_AB R9, R22, R6 ;  /* 0x000000061609723e */ /* 0x000fe200000010ff */
[----:B------:R-:W-:-:S03]  /*1200*/  FMUL R38, R33, R38 ;  /* 0x0000002621267220 */ /* 0x000fc60000400000 */
[----:B------:R-:W-:Y:S02]  /*1210*/  F2FP.BF16.PACK_AB R11, R11, R24 ;  /* 0x000000180b0b723e */ /* 0x000fe400000010ff */
[----:B------:R-:W-:-:S03]  /*1220*/  F2FP.BF16.PACK_AB R6, R32, R21 ;  /* 0x000000152006723e */ /* 0x000fc600000010ff */
[----:B------:R-:W-:Y:S01]  /*1230*/  STG.E.128 [R2.64], R8 ;  /* 0x0000000802007986 */ /* 0x000fe2000c101d04 */
[----:B------:R-:W-:-:S05]  /*1240*/  FFMA R35, R30, R35, R38 ;  /* 0x000000231e237223 */ /* 0x000fca0000000026 */
[----:B------:R-:W-:-:S05]  /*1250*/  F2FP.BF16.PACK_AB R7, R35, R12 ;  /* 0x0000000c2307723e */ /* 0x000fca00000010ff */
[----:B------:R-:W-:Y:S01]  /*1260*/  STG.E.128 [R16.64], R4 ;  /* 0x0000000410007986 */ /* 0x000fe2000c101d04 */
[----:B------:R-:W-:Y:S05]  /*1270*/  EXIT ;  /* 0x000000000000794d */ /* 0x000fea0003800000 */
.L_x_0:
[----:B------:R-:W-:-:S00]  /*1280*/  BRA `(.L_x_0) ;  /* 0xfffffff000007947 */ /* 0x000fc0000383ffff */
[----:B------:R-:W-:-:S00]  /*1290*/  NOP ;  /* 0x0000000000007918 */ /* 0x000fc00000000000 */
        /* <DEDUP_REMOVED lines=14> */
.L_x_1:
